//
// Generated by NVIDIA NVVM Compiler
//
// Compiler Build ID: CL-36424714
// Cuda compilation tools, release 13.0, V13.0.88
// Based on NVVM 20.0.0
//

.version 9.0
.target sm_100
.address_size 64

	// .globl	_Z16printThreadIndexPiii
.extern .func  (.param .b32 func_retval0) vprintf
(
	.param .b64 vprintf_param_0,
	.param .b64 vprintf_param_1
)
;
.global .align 1 .b8 $str[91] = {116, 104, 114, 101, 97, 100, 95, 105, 100, 58, 32, 40, 37, 100, 44, 32, 37, 100, 41, 32, 98, 108, 111, 99, 107, 95, 105, 100, 58, 32, 40, 37, 100, 44, 32, 37, 100, 41, 32, 99, 111, 111, 114, 100, 105, 110, 97, 116, 101, 58, 32, 40, 37, 100, 44, 32, 37, 100, 41, 44, 32, 103, 108, 111, 98, 97, 108, 32, 105, 110, 100, 101, 120, 58, 32, 37, 50, 100, 44, 32, 105, 118, 97, 108, 58, 32, 37, 50, 100, 10};

.visible .entry _Z16printThreadIndexPiii(
	.param .u64 .ptr .align 1 _Z16printThreadIndexPiii_param_0,
	.param .u32 _Z16printThreadIndexPiii_param_1,
	.param .u32 _Z16printThreadIndexPiii_param_2
)
{
	.local .align 16 .b8 	__local_depot0[32];
	.reg .b64 	%SP;
	.reg .b64 	%SPL;
	.reg .b32 	%r<14>;
	.reg .b64 	%rd<9>;

	mov.u64 	%SPL, __local_depot0;
	cvta.local.u64 	%SP, %SPL;
	ld.param.u64 	%rd1, [_Z16printThreadIndexPiii_param_0];
	ld.param.u32 	%r1, [_Z16printThreadIndexPiii_param_1];
	cvta.to.global.u64 	%rd2, %rd1;
	add.u64 	%rd3, %SP, 0;
	add.u64 	%rd4, %SPL, 0;
	mov.u32 	%r2, %tid.x;
	mov.u32 	%r3, %ctaid.x;
	mov.u32 	%r4, %ntid.x;
	mad.lo.s32 	%r5, %r3, %r4, %r2;
	mov.u32 	%r6, %tid.y;
	mov.u32 	%r7, %ctaid.y;
	mov.u32 	%r8, %ntid.y;
	mad.lo.s32 	%r9, %r7, %r8, %r6;
	mad.lo.s32 	%r10, %r1, %r9, %r5;
	mul.wide.u32 	%rd5, %r10, 4;
	add.s64 	%rd6, %rd2, %rd5;
	ld.global.u32 	%r11, [%rd6];
	st.local.v4.u32 	[%rd4], {%r2, %r6, %r3, %r7};
	st.local.v4.u32 	[%rd4+16], {%r5, %r9, %r10, %r11};
	mov.u64 	%rd7, $str;
	cvta.global.u64 	%rd8, %rd7;
	{ // callseq 0, 0
	.param .b64 param0;
	st.param.b64 	[param0], %rd8;
	.param .b64 param1;
	st.param.b64 	[param1], %rd3;
	.param .b32 retval0;
	call.uni (retval0), 
	vprintf, 
	(
	param0, 
	param1
	);
	ld.param.b32 	%r12, [retval0];
	} // callseq 0
	ret;

}


// ===== COMPILED SASS (sm_100) =====

	.target	sm_100

	.elftype	@"ET_EXEC"


//--------------------- .note.nv.tkinfo           --------------------------
	.section	.note.nv.tkinfo,"",@"SHT_NOTE"
	.sectionflags	@"SHF_NOTE_NV_TKINFO"
	.tkinfo
        /*0018*/ 	.word	0x00000002
        /*0030*/ 	.string	""
        /*0030*/ 	.string	"ptxas"
        /*0030*/ 	.string	"Cuda compilation tools, release 13.0, V13.0.88"
        /*0030*/ 	.string	"Build cuda_13.0.r13.0/compiler.36424714_0"
        /*0030*/ 	.string	"-arch sm_100 -m 64 "



//--------------------- .note.nv.cuinfo           --------------------------
	.section	.note.nv.cuinfo,"",@"SHT_NOTE"
	.sectionflags	@"SHF_NOTE_NV_CUINFO"
        /*0018*/ 	.short	0x0002
        /*001a*/ 	.short	0x0064
        /*001c*/ 	.short	0x0082
	.zero		2


//--------------------- .nv.info                  --------------------------
	.section	.nv.info,"",@"SHT_CUDA_INFO"
	.align	4


	//----- nvinfo : EIATTR_REGCOUNT
	.align		4
        /*0000*/ 	.byte	0x04, 0x2f
        /*0002*/ 	.short	(.L_2 - .L_1)
	.align		4
.L_1:
        /*0004*/ 	.word	index@(_Z16printThreadIndexPiii)
        /*0008*/ 	.word	0x00000018


	//----- nvinfo : EIATTR_FRAME_SIZE
	.align		4
.L_2:
        /*000c*/ 	.byte	0x04, 0x11
        /*000e*/ 	.short	(.L_4 - .L_3)
	.align		4
.L_3:
        /*0010*/ 	.word	index@(_Z16printThreadIndexPiii)
        /*0014*/ 	.word	0x00000020


	//----- nvinfo : EIATTR_MIN_STACK_SIZE
	.align		4
.L_4:
        /*0018*/ 	.byte	0x04, 0x12
        /*001a*/ 	.short	(.L_6 - .L_5)
	.align		4
.L_5:
        /*001c*/ 	.word	index@(_Z16printThreadIndexPiii)
        /*0020*/ 	.word	0x00000020
.L_6:


//--------------------- .nv.compat                --------------------------
	.section	.nv.compat,"",@"SHT_CUDA_COMPAT_INFO"
	.align	4
        /*0000*/ 	.byte	0x02, 0x09, 0x00, 0x00, 0x02, 0x02, 0x01, 0x00, 0x02, 0x05, 0x05, 0x00, 0x03, 0x07, 0x01, 0x01
        /*0010*/ 	.byte	0x02, 0x03, 0x00, 0x00, 0x02, 0x06, 0x01, 0x00, 0x04, 0x0b, 0x08, 0x00, 0x09, 0x00, 0x00, 0x00
        /*0020*/ 	.byte	0x00, 0x00, 0x00, 0x00


//--------------------- .nv.info._Z16printThreadIndexPiii --------------------------
	.section	.nv.info._Z16printThreadIndexPiii,"",@"SHT_CUDA_INFO"
	.sectionflags	@""
	.align	4


	//----- nvinfo : EIATTR_CUDA_API_VERSION
	.align		4
        /*0000*/ 	.byte	0x04, 0x37
        /*0002*/ 	.short	(.L_8 - .L_7)
.L_7:
        /*0004*/ 	.word	0x00000082


	//----- nvinfo : EIATTR_KPARAM_INFO
	.align		4
.L_8:
        /*0008*/ 	.byte	0x04, 0x17
        /*000a*/ 	.short	(.L_10 - .L_9)
.L_9:
        /*000c*/ 	.word	0x00000000
        /*0010*/ 	.short	0x0002
        /*0012*/ 	.short	0x000c
        /*0014*/ 	.byte	0x00, 0xf0, 0x11, 0x00


	//----- nvinfo : EIATTR_KPARAM_INFO
	.align		4
.L_10:
        /*0018*/ 	.byte	0x04, 0x17
        /*001a*/ 	.short	(.L_12 - .L_11)
.L_11:
        /*001c*/ 	.word	0x00000000
        /*0020*/ 	.short	0x0001
        /*0022*/ 	.short	0x0008
        /*0024*/ 	.byte	0x00, 0xf0, 0x11, 0x00


	//----- nvinfo : EIATTR_KPARAM_INFO
	.align		4
.L_12:
        /*0028*/ 	.byte	0x04, 0x17
        /*002a*/ 	.short	(.L_14 - .L_13)
.L_13:
        /*002c*/ 	.word	0x00000000
        /*0030*/ 	.short	0x0000
        /*0032*/ 	.short	0x0000
        /*0034*/ 	.byte	0x00, 0xf5, 0x21, 0x00


	//----- nvinfo : EIATTR_SPARSE_MMA_MASK
	.align		4
.L_14:
        /*0038*/ 	.byte	0x03, 0x50
        /*003a*/ 	.short	0x0000


	//----- nvinfo : EIATTR_MAXREG_COUNT
	.align		4
        /*003c*/ 	.byte	0x03, 0x1b
        /*003e*/ 	.short	0x00ff


	//----- nvinfo : EIATTR_EXTERNS
	.align		4
        /*0040*/ 	.byte	0x04, 0x0f
        /*0042*/ 	.short	(.L_16 - .L_15)


	//   ....[0]....
	.align		4
.L_15:
        /*0044*/ 	.word	index@(vprintf)


	//----- nvinfo : EIATTR_MERCURY_ISA_VERSION
	.align		4
.L_16:
        /*0048*/ 	.byte	0x03, 0x5f
        /*004a*/ 	.short	0x0101


	//----- nvinfo : EIATTR_VRC_CTA_INIT_COUNT
	.align		4
        /*004c*/ 	.byte	0x02, 0x4a
	.zero		1
	.zero		1


	//----- nvinfo : EIATTR_SYSCALL_OFFSETS
	.align		4
        /*0050*/ 	.byte	0x04, 0x46
        /*0052*/ 	.short	(.L_18 - .L_17)


	//   ....[0]....
.L_17:
        /*0054*/ 	.word	0x000001c0


	//----- nvinfo : EIATTR_EXIT_INSTR_OFFSETS
	.align		4
.L_18:
        /*0058*/ 	.byte	0x04, 0x1c
        /*005a*/ 	.short	(.L_20 - .L_19)


	//   ....[0]....
.L_19:
        /*005c*/ 	.word	0x000001d0


	//----- nvinfo : EIATTR_CBANK_PARAM_SIZE
	.align		4
.L_20:
        /*0060*/ 	.byte	0x03, 0x19
        /*0062*/ 	.short	0x0010


	//----- nvinfo : EIATTR_PARAM_CBANK
	.align		4
        /*0064*/ 	.byte	0x04, 0x0a
        /*0066*/ 	.short	(.L_22 - .L_21)
	.align		4
.L_21:
        /*0068*/ 	.word	index@(.nv.constant0._Z16printThreadIndexPiii)
        /*006c*/ 	.short	0x0380
        /*006e*/ 	.short	0x0010


	//----- nvinfo : EIATTR_SW_WAR
	.align		4
.L_22:
        /*0070*/ 	.byte	0x04, 0x36
        /*0072*/ 	.short	(.L_24 - .L_23)
.L_23:
        /*0074*/ 	.word	0x00000008
.L_24:


//--------------------- .nv.callgraph             --------------------------
	.section	.nv.callgraph,"",@"SHT_CUDA_CALLGRAPH"
	.align	4
	.sectionentsize	8
	.align		4
        /*0000*/ 	.word	0x00000000
	.align		4
        /*0004*/ 	.word	0xffffffff
	.align		4
        /*0008*/ 	.word	index@(_Z16printThreadIndexPiii)
	.align		4
        /*000c*/ 	.word	index@(vprintf)
	.align		4
        /*0010*/ 	.word	0x00000000
	.align		4
        /*0014*/ 	.word	0xfffffffe
	.align		4
        /*0018*/ 	.word	0x00000000
	.align		4
        /*001c*/ 	.word	0xfffffffd
	.align		4
        /*0020*/ 	.word	0x00000000
	.align		4
        /*0024*/ 	.word	0xfffffffc


//--------------------- .nv.constant4             --------------------------
	.section	.nv.constant4,"a",@progbits
	.align	8
	.align		8
.nv.constant4:
        /*0000*/ 	.dword	vprintf
	.align		8
        /*0008*/ 	.dword	$str


//--------------------- .text._Z16printThreadIndexPiii --------------------------
	.section	.text._Z16printThreadIndexPiii,"ax",@progbits
	.align	128
        .global         _Z16printThreadIndexPiii
        .type           _Z16printThreadIndexPiii,@function
        .size           _Z16printThreadIndexPiii,(.L_x_2 - _Z16printThreadIndexPiii)
        .other          _Z16printThreadIndexPiii,@"STO_CUDA_ENTRY STV_DEFAULT"
_Z16printThreadIndexPiii:
.text._Z16printThreadIndexPiii:
[----:B------:R-:W0:Y:S01]  /*0000*/  LDC R1, c[0x0][0x37c] ;  /* 0x0000df00ff017b82 */ /* 0x000e220000000800 */
[----:B------:R-:W1:Y:S01]  /*0010*/  S2R R16, SR_TID.X ;  /* 0x0000000000107919 */ /* 0x000e620000002100 */
[----:B------:R-:W2:Y:S06]  /*0020*/  LDCU UR6, c[0x0][0x2fc] ;  /* 0x00005f80ff0677ac */ /* 0x000eac0008000800 */
[----:B------:R-:W3:Y:S01]  /*0030*/  LDC.64 R2, c[0x0][0x380] ;  /* 0x0000e000ff027b82 */ /* 0x000ee20000000a00 */
[----:B0-----:R-:W-:Y:S01]  /*0040*/  IADD3 R1, PT, PT, R1, -0x20, RZ ;  /* 0xffffffe001017810 */ /* 0x001fe20007ffe0ff */
[----:B------:R-:W1:Y:S01]  /*0050*/  S2R R18, SR_CTAID.X ;  /* 0x0000000000127919 */ /* 0x000e620000002500 */
[----:B------:R-:W1:Y:S01]  /*0060*/  LDCU UR7, c[0x0][0x360] ;  /* 0x00006c00ff0777ac */ /* 0x000e620008000800 */
[----:B------:R-:W0:Y:S01]  /*0070*/  S2R R17, SR_TID.Y ;  /* 0x0000000000117919 */ /* 0x000e220000002200 */
[----:B------:R-:W0:Y:S01]  /*0080*/  LDCU UR8, c[0x0][0x364] ;  /* 0x00006c80ff0877ac */ /* 0x000e220008000800 */
[----:B------:R-:W0:Y:S01]  /*0090*/  S2R R19, SR_CTAID.Y ;  /* 0x0000000000137919 */ /* 0x000e220000002600 */
[----:B------:R-:W4:Y:S01]  /*00a0*/  LDCU UR9, c[0x0][0x388] ;  /* 0x00007100ff0977ac */ /* 0x000f220008000800 */
[----:B------:R-:W5:Y:S01]  /*00b0*/  LDCU.64 UR4, c[0x0][0x358] ;  /* 0x00006b00ff0477ac */ /* 0x000f620008000a00 */
[----:B-1----:R-:W-:-:S02]  /*00c0*/  IMAD R8, R18, UR7, R16 ;  /* 0x0000000712087c24 */ /* 0x002fc4000f8e0210 */
[----:B0-----:R-:W-:-:S04]  /*00d0*/  IMAD R9, R19, UR8, R17 ;  /* 0x0000000813097c24 */ /* 0x001fc8000f8e0211 */
[----:B----4-:R-:W-:Y:S01]  /*00e0*/  IMAD R10, R9, UR9, R8 ;  /* 0x00000009090a7c24 */ /* 0x010fe2000f8e0208 */
[----:B------:R-:W-:Y:S01]  /*00f0*/  MOV R0, 0x0 ;  /* 0x0000000000007802 */ /* 0x000fe20000000f00 */
[----:B------:R0:W-:Y:S01]  /*0100*/  STL.128 [R1], R16 ;  /* 0x0000001001007387 */ /* 0x0001e20000100c00 */
[----:B------:R-:W1:Y:S01]  /*0110*/  LDCU.64 UR8, c[0x4][0x8] ;  /* 0x01000100ff0877ac */ /* 0x000e620008000a00 */
[----:B---3--:R-:W-:-:S05]  /*0120*/  IMAD.WIDE.U32 R2, R10, 0x4, R2 ;  /* 0x000000040a027825 */ /* 0x008fca00078e0002 */
[----:B-----5:R-:W3:Y:S01]  /*0130*/  LDG.E R11, desc[UR4][R2.64] ;  /* 0x00000004020b7981 */ /* 0x020ee2000c1e1900 */
[----:B------:R-:W4:Y:S01]  /*0140*/  LDCU UR4, c[0x0][0x2f8] ;  /* 0x00005f00ff0477ac */ /* 0x000f220008000800 */
[----:B------:R0:W0:Y:S01]  /*0150*/  LDC.64 R12, c[0x4][R0] ;  /* 0x01000000000c7b82 */ /* 0x0000220000000a00 */
[----:B-1----:R-:W-:Y:S02]  /*0160*/  MOV R4, UR8 ;  /* 0x0000000800047c02 */ /* 0x002fe40008000f00 */
[----:B------:R-:W-:Y:S02]  /*0170*/  MOV R5, UR9 ;  /* 0x0000000900057c02 */ /* 0x000fe40008000f00 */
[----:B----4-:R-:W-:-:S04]  /*0180*/  IADD3 R6, P0, PT, R1, UR4, RZ ;  /* 0x0000000401067c10 */ /* 0x010fc8000ff1e0ff */
[----:B--2---:R-:W-:Y:S01]  /*0190*/  IADD3.X R7, PT, PT, RZ, UR6, RZ, P0, !PT ;  /* 0x00000006ff077c10 */ /* 0x004fe200087fe4ff */
[----:B0--3--:R1:W-:Y:S08]  /*01a0*/  STL.128 [R1+0x10], R8 ;  /* 0x0000100801007387 */ /* 0x0093f00000100c00 */
[----:B------:R-:W-:-:S07]  /*01b0*/  LEPC R20, `(.L_x_0) ;  /* 0x000000001014794e */ /* 0x000fce0000000000 */
[----:B-1----:R-:W-:Y:S05]  /*01c0*/  CALL.ABS.NOINC R12 ;  /* 0x000000000c007343 */ /* 0x002fea0003c00000 */
.L_x_0:
[----:B------:R-:W-:Y:S05]  /*01d0*/  EXIT ;  /* 0x000000000000794d */ /* 0x000fea0003800000 */
.L_x_1:
[----:B------:R-:W-:-:S00]  /*01e0*/  BRA `(.L_x_1) ;  /* 0xfffffffc00fc7947 */ /* 0x000fc0000383ffff */
[----:B------:R-:W-:-:S00]  /*01f0*/  NOP ;  /* 0x0000000000007918 */ /* 0x000fc00000000000 */
        /* <DEDUP_REMOVED lines=8> */
.L_x_2:


//--------------------- .nv.global.init           --------------------------
	.section	.nv.global.init,"aw",@progbits
.nv.global.init:
	.type		$str,@object
	.size		$str,(.L_0 - $str)
$str:
        /*0000*/ 	.byte	0x74, 0x68, 0x72, 0x65, 0x61, 0x64, 0x5f, 0x69, 0x64, 0x3a, 0x20, 0x28, 0x25, 0x64, 0x2c, 0x20
        /*0010*/ 	.byte	0x25, 0x64, 0x29, 0x20, 0x62, 0x6c, 0x6f, 0x63, 0x6b, 0x5f, 0x69, 0x64, 0x3a, 0x20, 0x28, 0x25
        /*0020*/ 	.byte	0x64, 0x2c, 0x20, 0x25, 0x64, 0x29, 0x20, 0x63, 0x6f, 0x6f, 0x72, 0x64, 0x69, 0x6e, 0x61, 0x74
        /*0030*/ 	.byte	0x65, 0x3a, 0x20, 0x28, 0x25, 0x64, 0x2c, 0x20, 0x25, 0x64, 0x29, 0x2c, 0x20, 0x67, 0x6c, 0x6f
        /*0040*/ 	.byte	0x62, 0x61, 0x6c, 0x20, 0x69, 0x6e, 0x64, 0x65, 0x78, 0x3a, 0x20, 0x25, 0x32, 0x64, 0x2c, 0x20
        /*0050*/ 	.byte	0x69, 0x76, 0x61, 0x6c, 0x3a, 0x20, 0x25, 0x32, 0x64, 0x0a, 0x00
.L_0:


//--------------------- .nv.shared.reserved.0     --------------------------
	.section	.nv.shared.reserved.0,"aw",@nobits
	.weak		__nv_reservedSMEM_offset_0_alias
	.size		__nv_reservedSMEM_offset_0_alias, 0, 64
	.other		__nv_reservedSMEM_offset_0_alias,@"STO_CUDA_RESERVED_SHARED STV_DEFAULT"
__nv_reservedSMEM_offset_0_alias:
	.zero		0
	.zero		64


//--------------------- .nv.constant0._Z16printThreadIndexPiii --------------------------
	.section	.nv.constant0._Z16printThreadIndexPiii,"a",@progbits
	.sectionflags	@""
	.align	4
.nv.constant0._Z16printThreadIndexPiii:
	.zero		912


//--------------------- SYMBOLS --------------------------

	.type		.nv.reservedSmem.offset0,@object
	.size		.nv.reservedSmem.offset0,0x4
	.type		vprintf,@function
